//
// Generated by NVIDIA NVVM Compiler
//
// Compiler Build ID: CL-36424714
// Cuda compilation tools, release 13.0, V13.0.88
// Based on NVVM 20.0.0
//

.version 9.0
.target sm_100
.address_size 64

	// .globl	_Z4liczxddPd

.visible .entry _Z4liczxddPd(
	.param .u64 _Z4liczxddPd_param_0,
	.param .f64 _Z4liczxddPd_param_1,
	.param .f64 _Z4liczxddPd_param_2,
	.param .u64 .ptr .align 1 _Z4liczxddPd_param_3
)
{
	.reg .pred 	%p<2>;
	.reg .b32 	%r<6>;
	.reg .b64 	%rd<7>;
	.reg .b64 	%fd<8>;

	ld.param.u64 	%rd3, [_Z4liczxddPd_param_0];
	ld.param.f64 	%fd1, [_Z4liczxddPd_param_1];
	ld.param.f64 	%fd2, [_Z4liczxddPd_param_2];
	ld.param.u64 	%rd2, [_Z4liczxddPd_param_3];
	mov.u32 	%r1, %ctaid.x;
	mov.u32 	%r2, %ntid.x;
	mov.u32 	%r3, %tid.x;
	mad.lo.s32 	%r4, %r1, %r2, %r3;
	cvt.s64.s32 	%rd1, %r4;
	setp.lt.s64 	%p1, %rd3, %rd1;
	@%p1 bra 	$L__BB0_2;
	cvt.u32.u64 	%r5, %rd1;
	cvta.to.global.u64 	%rd4, %rd2;
	cvt.rn.f64.s32 	%fd3, %r5;
	fma.rn.f64 	%fd4, %fd2, %fd3, %fd1;
	add.f64 	%fd5, %fd4, %fd4;
	fma.rn.f64 	%fd6, %fd4, %fd4, %fd5;
	mul.f64 	%fd7, %fd2, %fd6;
	shl.b64 	%rd5, %rd1, 3;
	add.s64 	%rd6, %rd4, %rd5;
	st.global.f64 	[%rd6], %fd7;
$L__BB0_2:
	ret;

}


// ===== COMPILED SASS (sm_100) =====

	.target	sm_100

	.elftype	@"ET_EXEC"


//--------------------- .note.nv.tkinfo           --------------------------
	.section	.note.nv.tkinfo,"",@"SHT_NOTE"
	.sectionflags	@"SHF_NOTE_NV_TKINFO"
	.tkinfo
        /*0018*/ 	.word	0x00000002
        /*0030*/ 	.string	""
        /*0030*/ 	.string	"ptxas"
        /*0030*/ 	.string	"Cuda compilation tools, release 13.0, V13.0.88"
        /*0030*/ 	.string	"Build cuda_13.0.r13.0/compiler.36424714_0"
        /*0030*/ 	.string	"-arch sm_100 -m 64 "



//--------------------- .note.nv.cuinfo           --------------------------
	.section	.note.nv.cuinfo,"",@"SHT_NOTE"
	.sectionflags	@"SHF_NOTE_NV_CUINFO"
        /*0018*/ 	.short	0x0002
        /*001a*/ 	.short	0x0064
        /*001c*/ 	.short	0x0082
	.zero		2


//--------------------- .nv.info                  --------------------------
	.section	.nv.info,"",@"SHT_CUDA_INFO"
	.align	4


	//----- nvinfo : EIATTR_REGCOUNT
	.align		4
        /*0000*/ 	.byte	0x04, 0x2f
        /*0002*/ 	.short	(.L_1 - .L_0)
	.align		4
.L_0:
        /*0004*/ 	.word	index@(_Z4liczxddPd)
        /*0008*/ 	.word	0x0000000a


	//----- nvinfo : EIATTR_FRAME_SIZE
	.align		4
.L_1:
        /*000c*/ 	.byte	0x04, 0x11
        /*000e*/ 	.short	(.L_3 - .L_2)
	.align		4
.L_2:
        /*0010*/ 	.word	index@(_Z4liczxddPd)
        /*0014*/ 	.word	0x00000000


	//----- nvinfo : EIATTR_MIN_STACK_SIZE
	.align		4
.L_3:
        /*0018*/ 	.byte	0x04, 0x12
        /*001a*/ 	.short	(.L_5 - .L_4)
	.align		4
.L_4:
        /*001c*/ 	.word	index@(_Z4liczxddPd)
        /*0020*/ 	.word	0x00000000
.L_5:


//--------------------- .nv.compat                --------------------------
	.section	.nv.compat,"",@"SHT_CUDA_COMPAT_INFO"
	.align	4
        /*0000*/ 	.byte	0x02, 0x09, 0x00, 0x00, 0x02, 0x02, 0x01, 0x00, 0x02, 0x05, 0x05, 0x00, 0x03, 0x07, 0x01, 0x01
        /*0010*/ 	.byte	0x02, 0x03, 0x00, 0x00, 0x02, 0x06, 0x01, 0x00, 0x04, 0x0b, 0x08, 0x00, 0x01, 0x00, 0x00, 0x00
        /*0020*/ 	.byte	0x00, 0x00, 0x00, 0x00


//--------------------- .nv.info._Z4liczxddPd     --------------------------
	.section	.nv.info._Z4liczxddPd,"",@"SHT_CUDA_INFO"
	.sectionflags	@""
	.align	4


	//----- nvinfo : EIATTR_CUDA_API_VERSION
	.align		4
        /*0000*/ 	.byte	0x04, 0x37
        /*0002*/ 	.short	(.L_7 - .L_6)
.L_6:
        /*0004*/ 	.word	0x00000082


	//----- nvinfo : EIATTR_KPARAM_INFO
	.align		4
.L_7:
        /*0008*/ 	.byte	0x04, 0x17
        /*000a*/ 	.short	(.L_9 - .L_8)
.L_8:
        /*000c*/ 	.word	0x00000000
        /*0010*/ 	.short	0x0003
        /*0012*/ 	.short	0x0018
        /*0014*/ 	.byte	0x00, 0xf5, 0x21, 0x00


	//----- nvinfo : EIATTR_KPARAM_INFO
	.align		4
.L_9:
        /*0018*/ 	.byte	0x04, 0x17
        /*001a*/ 	.short	(.L_11 - .L_10)
.L_10:
        /*001c*/ 	.word	0x00000000
        /*0020*/ 	.short	0x0002
        /*0022*/ 	.short	0x0010
        /*0024*/ 	.byte	0x00, 0xf0, 0x21, 0x00


	//----- nvinfo : EIATTR_KPARAM_INFO
	.align		4
.L_11:
        /*0028*/ 	.byte	0x04, 0x17
        /*002a*/ 	.short	(.L_13 - .L_12)
.L_12:
        /*002c*/ 	.word	0x00000000
        /*0030*/ 	.short	0x0001
        /*0032*/ 	.short	0x0008
        /*0034*/ 	.byte	0x00, 0xf0, 0x21, 0x00


	//----- nvinfo : EIATTR_KPARAM_INFO
	.align		4
.L_13:
        /*0038*/ 	.byte	0x04, 0x17
        /*003a*/ 	.short	(.L_15 - .L_14)
.L_14:
        /*003c*/ 	.word	0x00000000
        /*0040*/ 	.short	0x0000
        /*0042*/ 	.short	0x0000
        /*0044*/ 	.byte	0x00, 0xf0, 0x21, 0x00


	//----- nvinfo : EIATTR_SPARSE_MMA_MASK
	.align		4
.L_15:
        /*0048*/ 	.byte	0x03, 0x50
        /*004a*/ 	.short	0x0000


	//----- nvinfo : EIATTR_MAXREG_COUNT
	.align		4
        /*004c*/ 	.byte	0x03, 0x1b
        /*004e*/ 	.short	0x00ff


	//----- nvinfo : EIATTR_MERCURY_ISA_VERSION
	.align		4
        /*0050*/ 	.byte	0x03, 0x5f
        /*0052*/ 	.short	0x0101


	//----- nvinfo : EIATTR_VRC_CTA_INIT_COUNT
	.align		4
        /*0054*/ 	.byte	0x02, 0x4a
	.zero		1
	.zero		1


	//----- nvinfo : EIATTR_EXIT_INSTR_OFFSETS
	.align		4
        /*0058*/ 	.byte	0x04, 0x1c
        /*005a*/ 	.short	(.L_17 - .L_16)


	//   ....[0]....
.L_16:
        /*005c*/ 	.word	0x00000090


	//   ....[1]....
        /*0060*/ 	.word	0x00000160


	//----- nvinfo : EIATTR_CBANK_PARAM_SIZE
	.align		4
.L_17:
        /*0064*/ 	.byte	0x03, 0x19
        /*0066*/ 	.short	0x0020


	//----- nvinfo : EIATTR_PARAM_CBANK
	.align		4
        /*0068*/ 	.byte	0x04, 0x0a
        /*006a*/ 	.short	(.L_19 - .L_18)
	.align		4
.L_18:
        /*006c*/ 	.word	index@(.nv.constant0._Z4liczxddPd)
        /*0070*/ 	.short	0x0380
        /*0072*/ 	.short	0x0020


	//----- nvinfo : EIATTR_SW_WAR
	.align		4
.L_19:
        /*0074*/ 	.byte	0x04, 0x36
        /*0076*/ 	.short	(.L_21 - .L_20)
.L_20:
        /*0078*/ 	.word	0x00000008
.L_21:


//--------------------- .nv.callgraph             --------------------------
	.section	.nv.callgraph,"",@"SHT_CUDA_CALLGRAPH"
	.align	4
	.sectionentsize	8
	.align		4
        /*0000*/ 	.word	0x00000000
	.align		4
        /*0004*/ 	.word	0xffffffff
	.align		4
        /*0008*/ 	.word	0x00000000
	.align		4
        /*000c*/ 	.word	0xfffffffe
	.align		4
        /*0010*/ 	.word	0x00000000
	.align		4
        /*0014*/ 	.word	0xfffffffd
	.align		4
        /*0018*/ 	.word	0x00000000
	.align		4
        /*001c*/ 	.word	0xfffffffc


//--------------------- .text._Z4liczxddPd        --------------------------
	.section	.text._Z4liczxddPd,"ax",@progbits
	.align	128
        .global         _Z4liczxddPd
        .type           _Z4liczxddPd,@function
        .size           _Z4liczxddPd,(.L_x_1 - _Z4liczxddPd)
        .other          _Z4liczxddPd,@"STO_CUDA_ENTRY STV_DEFAULT"
_Z4liczxddPd:
.text._Z4liczxddPd:
[----:B------:R-:W-:Y:S01]  /*0000*/  LDC R1, c[0x0][0x37c] ;  /* 0x0000df00ff017b82 */ /* 0x000fe20000000800 */
[----:B------:R-:W0:Y:S07]  /*0010*/  S2R R3, SR_TID.X ;  /* 0x0000000000037919 */ /* 0x000e2e0000002100 */
[----:B------:R-:W0:Y:S01]  /*0020*/  S2UR UR4, SR_CTAID.X ;  /* 0x00000000000479c3 */ /* 0x000e220000002500 */
[----:B------:R-:W1:Y:S07]  /*0030*/  LDCU.64 UR6, c[0x0][0x380] ;  /* 0x00007000ff0677ac */ /* 0x000e6e0008000a00 */
[----:B------:R-:W0:Y:S02]  /*0040*/  LDC R0, c[0x0][0x360] ;  /* 0x0000d800ff007b82 */ /* 0x000e240000000800 */
[----:B0-----:R-:W-:-:S05]  /*0050*/  IMAD R0, R0, UR4, R3 ;  /* 0x0000000400007c24 */ /* 0x001fca000f8e0203 */
[----:B-1----:R-:W-:Y:S02]  /*0060*/  ISETP.GT.U32.AND P0, PT, R0, UR6, PT ;  /* 0x0000000600007c0c */ /* 0x002fe4000bf04070 */
[----:B------:R-:W-:-:S04]  /*0070*/  SHF.R.S32.HI R7, RZ, 0x1f, R0 ;  /* 0x0000001fff077819 */ /* 0x000fc80000011400 */
[----:B------:R-:W-:-:S13]  /*0080*/  ISETP.GT.AND.EX P0, PT, R7, UR7, PT, P0 ;  /* 0x0000000707007c0c */ /* 0x000fda000bf04300 */
[----:B------:R-:W-:Y:S05]  /*0090*/  @P0 EXIT ;  /* 0x000000000000094d */ /* 0x000fea0003800000 */
[----:B------:R-:W0:Y:S01]  /*00a0*/  LDC.64 R4, c[0x0][0x388] ;  /* 0x0000e200ff047b82 */ /* 0x000e220000000a00 */
[----:B------:R-:W0:Y:S01]  /*00b0*/  LDCU.64 UR6, c[0x0][0x390] ;  /* 0x00007200ff0677ac */ /* 0x000e220008000a00 */
[----:B------:R-:W0:Y:S01]  /*00c0*/  I2F.F64 R2, R0 ;  /* 0x0000000000027312 */ /* 0x000e220000201c00 */
[----:B------:R-:W1:Y:S01]  /*00d0*/  LDCU.64 UR8, c[0x0][0x398] ;  /* 0x00007300ff0877ac */ /* 0x000e620008000a00 */
[----:B------:R-:W2:Y:S01]  /*00e0*/  LDCU.64 UR4, c[0x0][0x358] ;  /* 0x00006b00ff0477ac */ /* 0x000ea20008000a00 */
[----:B0-----:R-:W-:-:S08]  /*00f0*/  DFMA R2, R2, UR6, R4 ;  /* 0x0000000602027c2b */ /* 0x001fd00008000004 */
[----:B------:R-:W-:-:S08]  /*0100*/  DADD R4, R2, R2 ;  /* 0x0000000002047229 */ /* 0x000fd00000000002 */
[----:B------:R-:W-:Y:S01]  /*0110*/  DFMA R4, R2, R2, R4 ;  /* 0x000000020204722b */ /* 0x000fe20000000004 */
[----:B-1----:R-:W-:-:S04]  /*0120*/  LEA R2, P0, R0, UR8, 0x3 ;  /* 0x0000000800027c11 */ /* 0x002fc8000f8018ff */
[----:B------:R-:W-:-:S03]  /*0130*/  LEA.HI.X R3, R0, UR9, R7, 0x3, P0 ;  /* 0x0000000900037c11 */ /* 0x000fc600080f1c07 */
[----:B------:R-:W-:-:S07]  /*0140*/  DMUL R4, R4, UR6 ;  /* 0x0000000604047c28 */ /* 0x000fce0008000000 */
[----:B--2---:R-:W-:Y:S01]  /*0150*/  STG.E.64 desc[UR4][R2.64], R4 ;  /* 0x0000000402007986 */ /* 0x004fe2000c101b04 */
[----:B------:R-:W-:Y:S05]  /*0160*/  EXIT ;  /* 0x000000000000794d */ /* 0x000fea0003800000 */
.L_x_0:
[----:B------:R-:W-:-:S00]  /*0170*/  BRA `(.L_x_0) ;  /* 0xfffffffc00fc7947 */ /* 0x000fc0000383ffff */
[----:B------:R-:W-:-:S00]  /*0180*/  NOP ;  /* 0x0000000000007918 */ /* 0x000fc00000000000 */
[----:B------:R-:W-:-:S00]  /*0190*/  NOP ;  /* 0x0000000000007918 */ /* 0x000fc00000000000 */
[----:B------:R-:W-:-:S00]  /*01a0*/  NOP ;  /* 0x0000000000007918 */ /* 0x000fc00000000000 */
[----:B------:R-:W-:-:S00]  /*01b0*/  NOP ;  /* 0x0000000000007918 */ /* 0x000fc00000000000 */
[----:B------:R-:W-:-:S00]  /*01c0*/  NOP ;  /* 0x0000000000007918 */ /* 0x000fc00000000000 */
[----:B------:R-:W-:-:S00]  /*01d0*/  NOP ;  /* 0x0000000000007918 */ /* 0x000fc00000000000 */
[----:B------:R-:W-:-:S00]  /*01e0*/  NOP ;  /* 0x0000000000007918 */ /* 0x000fc00000000000 */
[----:B------:R-:W-:-:S00]  /*01f0*/  NOP ;  /* 0x0000000000007918 */ /* 0x000fc00000000000 */
.L_x_1:


//--------------------- .nv.shared.reserved.0     --------------------------
	.section	.nv.shared.reserved.0,"aw",@nobits
	.weak		__nv_reservedSMEM_offset_0_alias
	.size		__nv_reservedSMEM_offset_0_alias, 0, 64
	.other		__nv_reservedSMEM_offset_0_alias,@"STO_CUDA_RESERVED_SHARED STV_DEFAULT"
__nv_reservedSMEM_offset_0_alias:
	.zero		0
	.zero		64


//--------------------- .nv.constant0._Z4liczxddPd --------------------------
	.section	.nv.constant0._Z4liczxddPd,"a",@progbits
	.sectionflags	@""
	.align	4
.nv.constant0._Z4liczxddPd:
	.zero		928


//--------------------- SYMBOLS --------------------------

	.type		.nv.reservedSmem.offset0,@object
	.size		.nv.reservedSmem.offset0,0x4
